//
// Generated by NVIDIA NVVM Compiler
//
// Compiler Build ID: CL-36424714
// Cuda compilation tools, release 13.0, V13.0.88
// Based on NVVM 20.0.0
//

.version 9.0
.target sm_100
.address_size 64

	// .globl	_Z7findmaxPfS_i
// _ZZ7findmaxPfS_iE10partialMax has been demoted

.visible .entry _Z7findmaxPfS_i(
	.param .u64 .ptr .align 1 _Z7findmaxPfS_i_param_0,
	.param .u64 .ptr .align 1 _Z7findmaxPfS_i_param_1,
	.param .u32 _Z7findmaxPfS_i_param_2
)
{
	.reg .pred 	%p<9>;
	.reg .b32 	%r<17>;
	.reg .b32 	%f<13>;
	.reg .b64 	%rd<9>;
	// demoted variable
	.shared .align 4 .b8 _ZZ7findmaxPfS_iE10partialMax[2048];
	ld.param.u64 	%rd1, [_Z7findmaxPfS_i_param_0];
	ld.param.u64 	%rd2, [_Z7findmaxPfS_i_param_1];
	ld.param.u32 	%r9, [_Z7findmaxPfS_i_param_2];
	mov.u32 	%r1, %tid.x;
	mov.u32 	%r2, %ctaid.x;
	mov.u32 	%r3, %ntid.x;
	mad.lo.s32 	%r4, %r2, %r3, %r1;
	setp.ge.u32 	%p1, %r4, %r9;
	mov.f32 	%f12, 0f00000000;
	@%p1 bra 	$L__BB0_2;
	cvta.to.global.u64 	%rd3, %rd1;
	mul.wide.u32 	%rd4, %r4, 4;
	add.s64 	%rd5, %rd3, %rd4;
	ld.global.f32 	%f12, [%rd5];
$L__BB0_2:
	shl.b32 	%r10, %r1, 2;
	mov.u32 	%r11, _ZZ7findmaxPfS_iE10partialMax;
	add.s32 	%r5, %r11, %r10;
	st.shared.f32 	[%r5], %f12;
	bar.sync 	0;
	setp.lt.u32 	%p2, %r3, 4;
	@%p2 bra 	$L__BB0_7;
	shr.u32 	%r16, %r3, 2;
$L__BB0_4:
	setp.ge.u32 	%p3, %r1, %r16;
	@%p3 bra 	$L__BB0_6;
	ld.shared.f32 	%f4, [%r5];
	shl.b32 	%r12, %r16, 2;
	add.s32 	%r13, %r5, %r12;
	ld.shared.f32 	%f5, [%r13];
	setp.lt.f32 	%p4, %f4, %f5;
	selp.f32 	%f6, %f5, %f4, %p4;
	add.s32 	%r14, %r13, %r12;
	ld.shared.f32 	%f7, [%r14];
	setp.lt.f32 	%p5, %f6, %f7;
	selp.f32 	%f8, %f7, %f6, %p5;
	add.s32 	%r15, %r14, %r12;
	ld.shared.f32 	%f9, [%r15];
	setp.lt.f32 	%p6, %f8, %f9;
	selp.f32 	%f10, %f9, %f8, %p6;
	st.shared.f32 	[%r5], %f10;
$L__BB0_6:
	bar.sync 	0;
	shr.u32 	%r8, %r16, 1;
	setp.gt.u32 	%p7, %r16, 1;
	mov.u32 	%r16, %r8;
	@%p7 bra 	$L__BB0_4;
$L__BB0_7:
	setp.ne.s32 	%p8, %r1, 0;
	@%p8 bra 	$L__BB0_9;
	ld.shared.f32 	%f11, [_ZZ7findmaxPfS_iE10partialMax];
	cvta.to.global.u64 	%rd6, %rd2;
	mul.wide.u32 	%rd7, %r2, 4;
	add.s64 	%rd8, %rd6, %rd7;
	st.global.f32 	[%rd8], %f11;
$L__BB0_9:
	ret;

}


// ===== COMPILED SASS (sm_100) =====

	.target	sm_100

	.elftype	@"ET_EXEC"


//--------------------- .note.nv.tkinfo           --------------------------
	.section	.note.nv.tkinfo,"",@"SHT_NOTE"
	.sectionflags	@"SHF_NOTE_NV_TKINFO"
	.tkinfo
        /*0018*/ 	.word	0x00000002
        /*0030*/ 	.string	""
        /*0030*/ 	.string	"ptxas"
        /*0030*/ 	.string	"Cuda compilation tools, release 13.0, V13.0.88"
        /*0030*/ 	.string	"Build cuda_13.0.r13.0/compiler.36424714_0"
        /*0030*/ 	.string	"-arch sm_100 -m 64 "



//--------------------- .note.nv.cuinfo           --------------------------
	.section	.note.nv.cuinfo,"",@"SHT_NOTE"
	.sectionflags	@"SHF_NOTE_NV_CUINFO"
        /*0018*/ 	.short	0x0002
        /*001a*/ 	.short	0x0064
        /*001c*/ 	.short	0x0082
	.zero		2


//--------------------- .nv.info                  --------------------------
	.section	.nv.info,"",@"SHT_CUDA_INFO"
	.align	4


	//----- nvinfo : EIATTR_REGCOUNT
	.align		4
        /*0000*/ 	.byte	0x04, 0x2f
        /*0002*/ 	.short	(.L_1 - .L_0)
	.align		4
.L_0:
        /*0004*/ 	.word	index@(_Z7findmaxPfS_i)
        /*0008*/ 	.word	0x00000012


	//----- nvinfo : EIATTR_FRAME_SIZE
	.align		4
.L_1:
        /*000c*/ 	.byte	0x04, 0x11
        /*000e*/ 	.short	(.L_3 - .L_2)
	.align		4
.L_2:
        /*0010*/ 	.word	index@(_Z7findmaxPfS_i)
        /*0014*/ 	.word	0x00000000


	//----- nvinfo : EIATTR_MIN_STACK_SIZE
	.align		4
.L_3:
        /*0018*/ 	.byte	0x04, 0x12
        /*001a*/ 	.short	(.L_5 - .L_4)
	.align		4
.L_4:
        /*001c*/ 	.word	index@(_Z7findmaxPfS_i)
        /*0020*/ 	.word	0x00000000
.L_5:


//--------------------- .nv.compat                --------------------------
	.section	.nv.compat,"",@"SHT_CUDA_COMPAT_INFO"
	.align	4
        /*0000*/ 	.byte	0x02, 0x09, 0x00, 0x00, 0x02, 0x02, 0x01, 0x00, 0x02, 0x05, 0x05, 0x00, 0x03, 0x07, 0x01, 0x01
        /*0010*/ 	.byte	0x02, 0x03, 0x00, 0x00, 0x02, 0x06, 0x01, 0x00, 0x04, 0x0b, 0x08, 0x00, 0x09, 0x00, 0x00, 0x00
        /*0020*/ 	.byte	0x00, 0x00, 0x00, 0x00


//--------------------- .nv.info._Z7findmaxPfS_i  --------------------------
	.section	.nv.info._Z7findmaxPfS_i,"",@"SHT_CUDA_INFO"
	.sectionflags	@""
	.align	4


	//----- nvinfo : EIATTR_CUDA_API_VERSION
	.align		4
        /*0000*/ 	.byte	0x04, 0x37
        /*0002*/ 	.short	(.L_7 - .L_6)
.L_6:
        /*0004*/ 	.word	0x00000082


	//----- nvinfo : EIATTR_KPARAM_INFO
	.align		4
.L_7:
        /*0008*/ 	.byte	0x04, 0x17
        /*000a*/ 	.short	(.L_9 - .L_8)
.L_8:
        /*000c*/ 	.word	0x00000000
        /*0010*/ 	.short	0x0002
        /*0012*/ 	.short	0x0010
        /*0014*/ 	.byte	0x00, 0xf0, 0x11, 0x00


	//----- nvinfo : EIATTR_KPARAM_INFO
	.align		4
.L_9:
        /*0018*/ 	.byte	0x04, 0x17
        /*001a*/ 	.short	(.L_11 - .L_10)
.L_10:
        /*001c*/ 	.word	0x00000000
        /*0020*/ 	.short	0x0001
        /*0022*/ 	.short	0x0008
        /*0024*/ 	.byte	0x00, 0xf5, 0x21, 0x00


	//----- nvinfo : EIATTR_KPARAM_INFO
	.align		4
.L_11:
        /*0028*/ 	.byte	0x04, 0x17
        /*002a*/ 	.short	(.L_13 - .L_12)
.L_12:
        /*002c*/ 	.word	0x00000000
        /*0030*/ 	.short	0x0000
        /*0032*/ 	.short	0x0000
        /*0034*/ 	.byte	0x00, 0xf5, 0x21, 0x00


	//----- nvinfo : EIATTR_SPARSE_MMA_MASK
	.align		4
.L_13:
        /*0038*/ 	.byte	0x03, 0x50
        /*003a*/ 	.short	0x0000


	//----- nvinfo : EIATTR_MAXREG_COUNT
	.align		4
        /*003c*/ 	.byte	0x03, 0x1b
        /*003e*/ 	.short	0x00ff


	//----- nvinfo : EIATTR_NUM_BARRIERS
	.align		4
        /*0040*/ 	.byte	0x02, 0x4c
        /*0042*/ 	.byte	0x01
	.zero		1


	//----- nvinfo : EIATTR_MERCURY_ISA_VERSION
	.align		4
        /*0044*/ 	.byte	0x03, 0x5f
        /*0046*/ 	.short	0x0101


	//----- nvinfo : EIATTR_VRC_CTA_INIT_COUNT
	.align		4
        /*0048*/ 	.byte	0x02, 0x4a
	.zero		1
	.zero		1


	//----- nvinfo : EIATTR_EXIT_INSTR_OFFSETS
	.align		4
        /*004c*/ 	.byte	0x04, 0x1c
        /*004e*/ 	.short	(.L_15 - .L_14)


	//   ....[0]....
.L_14:
        /*0050*/ 	.word	0x000002d0


	//   ....[1]....
        /*0054*/ 	.word	0x00000350


	//----- nvinfo : EIATTR_CRS_STACK_SIZE
	.align		4
.L_15:
        /*0058*/ 	.byte	0x04, 0x1e
        /*005a*/ 	.short	(.L_17 - .L_16)
.L_16:
        /*005c*/ 	.word	0x00000000


	//----- nvinfo : EIATTR_CBANK_PARAM_SIZE
	.align		4
.L_17:
        /*0060*/ 	.byte	0x03, 0x19
        /*0062*/ 	.short	0x0014


	//----- nvinfo : EIATTR_PARAM_CBANK
	.align		4
        /*0064*/ 	.byte	0x04, 0x0a
        /*0066*/ 	.short	(.L_19 - .L_18)
	.align		4
.L_18:
        /*0068*/ 	.word	index@(.nv.constant0._Z7findmaxPfS_i)
        /*006c*/ 	.short	0x0380
        /*006e*/ 	.short	0x0014


	//----- nvinfo : EIATTR_SW_WAR
	.align		4
.L_19:
        /*0070*/ 	.byte	0x04, 0x36
        /*0072*/ 	.short	(.L_21 - .L_20)
.L_20:
        /*0074*/ 	.word	0x00000008
.L_21:


//--------------------- .nv.callgraph             --------------------------
	.section	.nv.callgraph,"",@"SHT_CUDA_CALLGRAPH"
	.align	4
	.sectionentsize	8
	.align		4
        /*0000*/ 	.word	0x00000000
	.align		4
        /*0004*/ 	.word	0xffffffff
	.align		4
        /*0008*/ 	.word	0x00000000
	.align		4
        /*000c*/ 	.word	0xfffffffe
	.align		4
        /*0010*/ 	.word	0x00000000
	.align		4
        /*0014*/ 	.word	0xfffffffd
	.align		4
        /*0018*/ 	.word	0x00000000
	.align		4
        /*001c*/ 	.word	0xfffffffc


//--------------------- .text._Z7findmaxPfS_i     --------------------------
	.section	.text._Z7findmaxPfS_i,"ax",@progbits
	.align	128
        .global         _Z7findmaxPfS_i
        .type           _Z7findmaxPfS_i,@function
        .size           _Z7findmaxPfS_i,(.L_x_5 - _Z7findmaxPfS_i)
        .other          _Z7findmaxPfS_i,@"STO_CUDA_ENTRY STV_DEFAULT"
_Z7findmaxPfS_i:
.text._Z7findmaxPfS_i:
[----:B------:R-:W-:Y:S01]  /*0000*/  LDC R1, c[0x0][0x37c] ;  /* 0x0000df00ff017b82 */ /* 0x000fe20000000800 */
[----:B------:R-:W0:Y:S01]  /*0010*/  S2R R15, SR_TID.X ;  /* 0x00000000000f7919 */ /* 0x000e220000002100 */
[----:B------:R-:W0:Y:S01]  /*0020*/  LDCU UR6, c[0x0][0x360] ;  /* 0x00006c00ff0677ac */ /* 0x000e220008000800 */
[----:B------:R-:W-:Y:S01]  /*0030*/  IMAD.MOV.U32 R0, RZ, RZ, RZ ;  /* 0x000000ffff007224 */ /* 0x000fe200078e00ff */
[----:B------:R-:W0:Y:S01]  /*0040*/  S2R R6, SR_CTAID.X ;  /* 0x0000000000067919 */ /* 0x000e220000002500 */
[----:B------:R-:W1:Y:S01]  /*0050*/  LDCU UR4, c[0x0][0x390] ;  /* 0x00007200ff0477ac */ /* 0x000e620008000800 */
[----:B------:R-:W2:Y:S01]  /*0060*/  LDCU.64 UR8, c[0x0][0x358] ;  /* 0x00006b00ff0877ac */ /* 0x000ea20008000a00 */
[----:B0-----:R-:W-:-:S05]  /*0070*/  IMAD R5, R6, UR6, R15 ;  /* 0x0000000606057c24 */ /* 0x001fca000f8e020f */
[----:B-1----:R-:W-:-:S13]  /*0080*/  ISETP.GE.U32.AND P0, PT, R5, UR4, PT ;  /* 0x0000000405007c0c */ /* 0x002fda000bf06070 */
[----:B------:R-:W0:Y:S02]  /*0090*/  @!P0 LDC.64 R2, c[0x0][0x380] ;  /* 0x0000e000ff028b82 */ /* 0x000e240000000a00 */
[----:B0-----:R-:W-:-:S05]  /*00a0*/  @!P0 IMAD.WIDE.U32 R2, R5, 0x4, R2 ;  /* 0x0000000405028825 */ /* 0x001fca00078e0002 */
[----:B--2---:R-:W2:Y:S01]  /*00b0*/  @!P0 LDG.E R0, desc[UR8][R2.64] ;  /* 0x0000000802008981 */ /* 0x004ea2000c1e1900 */
[----:B------:R-:W0:Y:S01]  /*00c0*/  S2UR UR5, SR_CgaCtaId ;  /* 0x00000000000579c3 */ /* 0x000e220000008800 */
[----:B------:R-:W-:Y:S01]  /*00d0*/  UMOV UR4, 0x400 ;  /* 0x0000040000047882 */ /* 0x000fe20000000000 */
[----:B------:R-:W-:Y:S02]  /*00e0*/  UISETP.GE.U32.AND UP0, UPT, UR6, 0x4, UPT ;  /* 0x000000040600788c */ /* 0x000fe4000bf06070 */
[----:B0-----:R-:W-:-:S06]  /*00f0*/  ULEA UR4, UR5, UR4, 0x18 ;  /* 0x0000000405047291 */ /* 0x001fcc000f8ec0ff */
[----:B------:R-:W-:-:S05]  /*0100*/  LEA R5, R15, UR4, 0x2 ;  /* 0x000000040f057c11 */ /* 0x000fca000f8e10ff */
[----:B--2---:R0:W-:Y:S01]  /*0110*/  STS [R5], R0 ;  /* 0x0000000005007388 */ /* 0x0041e20000000800 */
[----:B------:R-:W-:Y:S06]  /*0120*/  BAR.SYNC.DEFER_BLOCKING 0x0 ;  /* 0x0000000000007b1d */ /* 0x000fec0000010000 */
[----:B------:R-:W-:Y:S05]  /*0130*/  BRA.U !UP0, `(.L_x_0) ;  /* 0x0000000108607547 */ /* 0x000fea000b800000 */
[----:B------:R-:W-:-:S06]  /*0140*/  USHF.R.U32.HI UR4, URZ, 0x2, UR6 ;  /* 0x00000002ff047899 */ /* 0x000fcc0008011606 */
[----:B0-----:R-:W-:-:S07]  /*0150*/  IMAD.U32 R0, RZ, RZ, UR4 ;  /* 0x00000004ff007e24 */ /* 0x001fce000f8e00ff */
.L_x_3:
[----:B------:R-:W-:Y:S01]  /*0160*/  ISETP.GE.U32.AND P0, PT, R15, R0, PT ;  /* 0x000000000f00720c */ /* 0x000fe20003f06070 */
[----:B------:R-:W-:-:S12]  /*0170*/  BSSY.RECONVERGENT B0, `(.L_x_1) ;  /* 0x0000010000007945 */ /* 0x000fd80003800200 */
[----:B0-----:R-:W-:Y:S05]  /*0180*/  @P0 BRA `(.L_x_2) ;  /* 0x0000000000380947 */ /* 0x001fea0003800000 */
[C---:B------:R-:W-:Y:S01]  /*0190*/  IMAD R3, R0.reuse, 0x4, R5 ;  /* 0x0000000400037824 */ /* 0x040fe200078e0205 */
[----:B------:R-:W-:Y:S03]  /*01a0*/  LDS R2, [R5] ;  /* 0x0000000005027984 */ /* 0x000fe60000000800 */
[C---:B------:R-:W-:Y:S01]  /*01b0*/  IMAD R9, R0.reuse, 0x4, R3 ;  /* 0x0000000400097824 */ /* 0x040fe200078e0203 */
[----:B------:R-:W0:Y:S03]  /*01c0*/  LDS R7, [R3] ;  /* 0x0000000003077984 */ /* 0x000e260000000800 */
[----:B------:R-:W-:Y:S01]  /*01d0*/  IMAD R4, R0, 0x4, R9 ;  /* 0x0000000400047824 */ /* 0x000fe200078e0209 */
[----:B------:R-:W1:Y:S04]  /*01e0*/  LDS R11, [R9] ;  /* 0x00000000090b7984 */ /* 0x000e680000000800 */
[----:B------:R-:W2:Y:S01]  /*01f0*/  LDS R13, [R4] ;  /* 0x00000000040d7984 */ /* 0x000ea20000000800 */
[----:B0-----:R-:W-:-:S04]  /*0200*/  FSETP.GEU.AND P0, PT, R2, R7, PT ;  /* 0x000000070200720b */ /* 0x001fc80003f0e000 */
[----:B------:R-:W-:-:S04]  /*0210*/  FSEL R2, R7, R2, !P0 ;  /* 0x0000000207027208 */ /* 0x000fc80004000000 */
[----:B-1----:R-:W-:-:S04]  /*0220*/  FSETP.GEU.AND P0, PT, R2, R11, PT ;  /* 0x0000000b0200720b */ /* 0x002fc80003f0e000 */
[----:B------:R-:W-:-:S04]  /*0230*/  FSEL R2, R11, R2, !P0 ;  /* 0x000000020b027208 */ /* 0x000fc80004000000 */
[----:B--2---:R-:W-:-:S04]  /*0240*/  FSETP.GEU.AND P0, PT, R2, R13, PT ;  /* 0x0000000d0200720b */ /* 0x004fc80003f0e000 */
[----:B------:R-:W-:-:S05]  /*0250*/  FSEL R2, R13, R2, !P0 ;  /* 0x000000020d027208 */ /* 0x000fca0004000000 */
[----:B------:R0:W-:Y:S04]  /*0260*/  STS [R5], R2 ;  /* 0x0000000205007388 */ /* 0x0001e80000000800 */
.L_x_2:
[----:B------:R-:W-:Y:S05]  /*0270*/  BSYNC.RECONVERGENT B0 ;  /* 0x0000000000007941 */ /* 0x000fea0003800200 */
.L_x_1:
[----:B------:R-:W-:Y:S01]  /*0280*/  BAR.SYNC.DEFER_BLOCKING 0x0 ;  /* 0x0000000000007b1d */ /* 0x000fe20000010000 */
[----:B------:R-:W-:Y:S02]  /*0290*/  ISETP.GT.U32.AND P0, PT, R0, 0x1, PT ;  /* 0x000000010000780c */ /* 0x000fe40003f04070 */
[----:B------:R-:W-:-:S11]  /*02a0*/  SHF.R.U32.HI R0, RZ, 0x1, R0 ;  /* 0x00000001ff007819 */ /* 0x000fd60000011600 */
[----:B------:R-:W-:Y:S05]  /*02b0*/  @P0 BRA `(.L_x_3) ;  /* 0xfffffffc00a80947 */ /* 0x000fea000383ffff */
.L_x_0:
[----:B------:R-:W-:-:S13]  /*02c0*/  ISETP.NE.AND P0, PT, R15, RZ, PT ;  /* 0x000000ff0f00720c */ /* 0x000fda0003f05270 */
[----:B------:R-:W-:Y:S05]  /*02d0*/  @P0 EXIT ;  /* 0x000000000000094d */ /* 0x000fea0003800000 */
[----:B------:R-:W1:Y:S01]  /*02e0*/  S2UR UR5, SR_CgaCtaId ;  /* 0x00000000000579c3 */ /* 0x000e620000008800 */
[----:B------:R-:W-:-:S07]  /*02f0*/  UMOV UR4, 0x400 ;  /* 0x0000040000047882 */ /* 0x000fce0000000000 */
[----:B0-----:R-:W0:Y:S01]  /*0300*/  LDC.64 R2, c[0x0][0x388] ;  /* 0x0000e200ff027b82 */ /* 0x001e220000000a00 */
[----:B-1----:R-:W-:Y:S01]  /*0310*/  ULEA UR4, UR5, UR4, 0x18 ;  /* 0x0000000405047291 */ /* 0x002fe2000f8ec0ff */
[----:B0-----:R-:W-:-:S08]  /*0320*/  IMAD.WIDE.U32 R2, R6, 0x4, R2 ;  /* 0x0000000406027825 */ /* 0x001fd000078e0002 */
[----:B------:R-:W0:Y:S04]  /*0330*/  LDS R5, [UR4] ;  /* 0x00000004ff057984 */ /* 0x000e280008000800 */
[----:B0-----:R-:W-:Y:S01]  /*0340*/  STG.E desc[UR8][R2.64], R5 ;  /* 0x0000000502007986 */ /* 0x001fe2000c101908 */
[----:B------:R-:W-:Y:S05]  /*0350*/  EXIT ;  /* 0x000000000000794d */ /* 0x000fea0003800000 */
.L_x_4:
[----:B------:R-:W-:-:S00]  /*0360*/  BRA `(.L_x_4) ;  /* 0xfffffffc00fc7947 */ /* 0x000fc0000383ffff */
[----:B------:R-:W-:-:S00]  /*0370*/  NOP ;  /* 0x0000000000007918 */ /* 0x000fc00000000000 */
        /* <DEDUP_REMOVED lines=8> */
.L_x_5:


//--------------------- .nv.shared._Z7findmaxPfS_i --------------------------
	.section	.nv.shared._Z7findmaxPfS_i,"aw",@nobits
	.sectionflags	@""
	.align	4
.nv.shared._Z7findmaxPfS_i:
	.zero		3072


//--------------------- .nv.shared.reserved.0     --------------------------
	.section	.nv.shared.reserved.0,"aw",@nobits
	.weak		__nv_reservedSMEM_offset_0_alias
	.size		__nv_reservedSMEM_offset_0_alias, 0, 64
	.other		__nv_reservedSMEM_offset_0_alias,@"STO_CUDA_RESERVED_SHARED STV_DEFAULT"
__nv_reservedSMEM_offset_0_alias:
	.zero		0
	.zero		64


//--------------------- .nv.constant0._Z7findmaxPfS_i --------------------------
	.section	.nv.constant0._Z7findmaxPfS_i,"a",@progbits
	.sectionflags	@""
	.align	4
.nv.constant0._Z7findmaxPfS_i:
	.zero		916


//--------------------- SYMBOLS --------------------------

	.type		.nv.reservedSmem.offset0,@object
	.size		.nv.reservedSmem.offset0,0x4
	.type		.nv.reservedSmem.cap,@object
	.size		.nv.reservedSmem.cap,0x4
